//
// Generated by NVIDIA NVVM Compiler
//
// Compiler Build ID: CL-36424714
// Cuda compilation tools, release 13.0, V13.0.88
// Based on NVVM 20.0.0
//

.version 9.0
.target sm_100
.address_size 64

	// .globl	_Z6kernelyP6uchar4ii

.visible .entry _Z6kernelyP6uchar4ii(
	.param .u64 _Z6kernelyP6uchar4ii_param_0,
	.param .u64 .ptr .align 1 _Z6kernelyP6uchar4ii_param_1,
	.param .u32 _Z6kernelyP6uchar4ii_param_2,
	.param .u32 _Z6kernelyP6uchar4ii_param_3
)
{
	.reg .pred 	%p<6>;
	.reg .b16 	%rs<55>;
	.reg .b32 	%r<67>;
	.reg .b32 	%f<85>;
	.reg .b64 	%rd<6>;

	ld.param.u64 	%rd2, [_Z6kernelyP6uchar4ii_param_0];
	ld.param.u64 	%rd3, [_Z6kernelyP6uchar4ii_param_1];
	ld.param.u32 	%r12, [_Z6kernelyP6uchar4ii_param_2];
	ld.param.u32 	%r13, [_Z6kernelyP6uchar4ii_param_3];
	mov.u32 	%r1, %ntid.x;
	mov.u32 	%r14, %ctaid.x;
	mov.u32 	%r15, %tid.x;
	mad.lo.s32 	%r2, %r1, %r14, %r15;
	mov.u32 	%r3, %ntid.y;
	mov.u32 	%r16, %ctaid.y;
	mov.u32 	%r17, %tid.y;
	mad.lo.s32 	%r65, %r3, %r16, %r17;
	setp.ge.s32 	%p1, %r65, %r13;
	@%p1 bra 	$L__BB0_6;
	mov.u32 	%r18, %nctaid.y;
	mul.lo.s32 	%r5, %r3, %r18;
	mov.u32 	%r19, %nctaid.x;
	mul.lo.s32 	%r6, %r1, %r19;
	cvta.to.global.u64 	%rd1, %rd3;
$L__BB0_2:
	setp.ge.s32 	%p2, %r2, %r12;
	@%p2 bra 	$L__BB0_5;
	mul.lo.s32 	%r8, %r65, %r12;
	add.s32 	%r20, %r65, 1;
	cvt.rn.f32.u32 	%f1, %r20;
	add.s32 	%r21, %r65, -1;
	cvt.rn.f32.s32 	%f2, %r21;
	cvt.rn.f32.u32 	%f3, %r65;
	mov.u32 	%r66, %r2;
$L__BB0_4:
	add.s32 	%r22, %r66, -1;
	cvt.rn.f32.s32 	%f4, %r22;
	tex.2d.v4.u32.f32 	{%r23, %r24, %r25, %r26}, [%rd2, {%f4, %f2}];
	cvt.u16.u32 	%rs1, %r23;
	and.b16  	%rs2, %rs1, 255;
	cvt.u16.u32 	%rs3, %r24;
	and.b16  	%rs4, %rs3, 255;
	cvt.u16.u32 	%rs5, %r25;
	and.b16  	%rs6, %rs5, 255;
	cvt.rn.f32.u16 	%f5, %rs2;
	cvt.rn.f32.u16 	%f6, %rs4;
	mul.f32 	%f7, %f6, 0f3F1645A2;
	fma.rn.f32 	%f8, %f5, 0f3E99096C, %f7;
	cvt.rn.f32.u16 	%f9, %rs6;
	fma.rn.f32 	%f10, %f9, 0f3DE978D5, %f8;
	mov.f32 	%f11, 0f00000000;
	sub.f32 	%f12, %f11, %f10;
	cvt.rn.f32.s32 	%f13, %r66;
	tex.2d.v4.u32.f32 	{%r27, %r28, %r29, %r30}, [%rd2, {%f13, %f2}];
	cvt.u16.u32 	%rs7, %r27;
	and.b16  	%rs8, %rs7, 255;
	cvt.u16.u32 	%rs9, %r28;
	and.b16  	%rs10, %rs9, 255;
	cvt.u16.u32 	%rs11, %r29;
	and.b16  	%rs12, %rs11, 255;
	cvt.rn.f32.u16 	%f14, %rs8;
	cvt.rn.f32.u16 	%f15, %rs10;
	mul.f32 	%f16, %f15, 0f3F1645A2;
	fma.rn.f32 	%f17, %f14, 0f3E99096C, %f16;
	cvt.rn.f32.u16 	%f18, %rs12;
	fma.rn.f32 	%f19, %f18, 0f3DE978D5, %f17;
	fma.rn.f32 	%f20, %f19, 0f00000000, %f12;
	add.f32 	%f21, %f19, %f19;
	sub.f32 	%f22, %f12, %f21;
	add.s32 	%r31, %r66, 1;
	cvt.rn.f32.s32 	%f23, %r31;
	tex.2d.v4.u32.f32 	{%r32, %r33, %r34, %r35}, [%rd2, {%f23, %f2}];
	cvt.u16.u32 	%rs13, %r32;
	and.b16  	%rs14, %rs13, 255;
	cvt.u16.u32 	%rs15, %r33;
	and.b16  	%rs16, %rs15, 255;
	cvt.u16.u32 	%rs17, %r34;
	and.b16  	%rs18, %rs17, 255;
	cvt.rn.f32.u16 	%f24, %rs14;
	cvt.rn.f32.u16 	%f25, %rs16;
	mul.f32 	%f26, %f25, 0f3F1645A2;
	fma.rn.f32 	%f27, %f24, 0f3E99096C, %f26;
	cvt.rn.f32.u16 	%f28, %rs18;
	fma.rn.f32 	%f29, %f28, 0f3DE978D5, %f27;
	add.f32 	%f30, %f20, %f29;
	sub.f32 	%f31, %f22, %f29;
	tex.2d.v4.u32.f32 	{%r36, %r37, %r38, %r39}, [%rd2, {%f4, %f3}];
	cvt.u16.u32 	%rs19, %r36;
	and.b16  	%rs20, %rs19, 255;
	cvt.u16.u32 	%rs21, %r37;
	and.b16  	%rs22, %rs21, 255;
	cvt.u16.u32 	%rs23, %r38;
	and.b16  	%rs24, %rs23, 255;
	cvt.rn.f32.u16 	%f32, %rs20;
	cvt.rn.f32.u16 	%f33, %rs22;
	mul.f32 	%f34, %f33, 0f3F1645A2;
	fma.rn.f32 	%f35, %f32, 0f3E99096C, %f34;
	cvt.rn.f32.u16 	%f36, %rs24;
	fma.rn.f32 	%f37, %f36, 0f3DE978D5, %f35;
	add.f32 	%f38, %f37, %f37;
	sub.f32 	%f39, %f30, %f38;
	fma.rn.f32 	%f40, %f37, 0f00000000, %f31;
	tex.2d.v4.u32.f32 	{%r40, %r41, %r42, %r43}, [%rd2, {%f13, %f3}];
	cvt.u16.u32 	%rs25, %r40;
	and.b16  	%rs26, %rs25, 255;
	cvt.u16.u32 	%rs27, %r41;
	and.b16  	%rs28, %rs27, 255;
	cvt.u16.u32 	%rs29, %r42;
	and.b16  	%rs30, %rs29, 255;
	cvt.rn.f32.u16 	%f41, %rs26;
	cvt.rn.f32.u16 	%f42, %rs28;
	mul.f32 	%f43, %f42, 0f3F1645A2;
	fma.rn.f32 	%f44, %f41, 0f3E99096C, %f43;
	cvt.rn.f32.u16 	%f45, %rs30;
	fma.rn.f32 	%f46, %f45, 0f3DE978D5, %f44;
	fma.rn.f32 	%f47, %f46, 0f00000000, %f39;
	fma.rn.f32 	%f48, %f46, 0f00000000, %f40;
	tex.2d.v4.u32.f32 	{%r44, %r45, %r46, %r47}, [%rd2, {%f23, %f3}];
	cvt.u16.u32 	%rs31, %r44;
	and.b16  	%rs32, %rs31, 255;
	cvt.u16.u32 	%rs33, %r45;
	and.b16  	%rs34, %rs33, 255;
	cvt.u16.u32 	%rs35, %r46;
	and.b16  	%rs36, %rs35, 255;
	cvt.rn.f32.u16 	%f49, %rs32;
	cvt.rn.f32.u16 	%f50, %rs34;
	mul.f32 	%f51, %f50, 0f3F1645A2;
	fma.rn.f32 	%f52, %f49, 0f3E99096C, %f51;
	cvt.rn.f32.u16 	%f53, %rs36;
	fma.rn.f32 	%f54, %f53, 0f3DE978D5, %f52;
	fma.rn.f32 	%f55, %f54, 0f40000000, %f47;
	fma.rn.f32 	%f56, %f54, 0f00000000, %f48;
	tex.2d.v4.u32.f32 	{%r48, %r49, %r50, %r51}, [%rd2, {%f4, %f1}];
	cvt.u16.u32 	%rs37, %r48;
	and.b16  	%rs38, %rs37, 255;
	cvt.u16.u32 	%rs39, %r49;
	and.b16  	%rs40, %rs39, 255;
	cvt.u16.u32 	%rs41, %r50;
	and.b16  	%rs42, %rs41, 255;
	cvt.rn.f32.u16 	%f57, %rs38;
	cvt.rn.f32.u16 	%f58, %rs40;
	mul.f32 	%f59, %f58, 0f3F1645A2;
	fma.rn.f32 	%f60, %f57, 0f3E99096C, %f59;
	cvt.rn.f32.u16 	%f61, %rs42;
	fma.rn.f32 	%f62, %f61, 0f3DE978D5, %f60;
	sub.f32 	%f63, %f55, %f62;
	add.f32 	%f64, %f56, %f62;
	tex.2d.v4.u32.f32 	{%r52, %r53, %r54, %r55}, [%rd2, {%f13, %f1}];
	cvt.u16.u32 	%rs43, %r52;
	and.b16  	%rs44, %rs43, 255;
	cvt.u16.u32 	%rs45, %r53;
	and.b16  	%rs46, %rs45, 255;
	cvt.u16.u32 	%rs47, %r54;
	and.b16  	%rs48, %rs47, 255;
	cvt.rn.f32.u16 	%f65, %rs44;
	cvt.rn.f32.u16 	%f66, %rs46;
	mul.f32 	%f67, %f66, 0f3F1645A2;
	fma.rn.f32 	%f68, %f65, 0f3E99096C, %f67;
	cvt.rn.f32.u16 	%f69, %rs48;
	fma.rn.f32 	%f70, %f69, 0f3DE978D5, %f68;
	fma.rn.f32 	%f71, %f70, 0f00000000, %f63;
	fma.rn.f32 	%f72, %f70, 0f40000000, %f64;
	tex.2d.v4.u32.f32 	{%r56, %r57, %r58, %r59}, [%rd2, {%f23, %f1}];
	cvt.u16.u32 	%rs49, %r56;
	and.b16  	%rs50, %rs49, 255;
	cvt.u16.u32 	%rs51, %r57;
	and.b16  	%rs52, %rs51, 255;
	cvt.u16.u32 	%rs53, %r58;
	and.b16  	%rs54, %rs53, 255;
	cvt.rn.f32.u16 	%f73, %rs50;
	cvt.rn.f32.u16 	%f74, %rs52;
	mul.f32 	%f75, %f74, 0f3F1645A2;
	fma.rn.f32 	%f76, %f73, 0f3E99096C, %f75;
	cvt.rn.f32.u16 	%f77, %rs54;
	fma.rn.f32 	%f78, %f77, 0f3DE978D5, %f76;
	add.f32 	%f79, %f71, %f78;
	add.f32 	%f80, %f72, %f78;
	mul.f32 	%f81, %f80, %f80;
	fma.rn.f32 	%f82, %f79, %f79, %f81;
	sqrt.rn.f32 	%f83, %f82;
	setp.gt.f32 	%p3, %f83, 0f437F0000;
	selp.f32 	%f84, 0f437F0000, %f83, %p3;
	cvt.rzi.u32.f32 	%r60, %f84;
	add.s32 	%r61, %r66, %r8;
	mul.wide.s32 	%rd4, %r61, 4;
	add.s64 	%rd5, %rd1, %rd4;
	prmt.b32 	%r62, %r60, 65535, 0x3340U;
	prmt.b32 	%r63, %r60, %r60, 0x3340U;
	prmt.b32 	%r64, %r63, %r62, 0x5410U;
	st.global.u32 	[%rd5], %r64;
	add.s32 	%r66, %r66, %r6;
	setp.lt.s32 	%p4, %r66, %r12;
	@%p4 bra 	$L__BB0_4;
$L__BB0_5:
	add.s32 	%r65, %r65, %r5;
	setp.lt.s32 	%p5, %r65, %r13;
	@%p5 bra 	$L__BB0_2;
$L__BB0_6:
	ret;

}


// ===== COMPILED SASS (sm_100) =====

	.target	sm_100

	.elftype	@"ET_EXEC"


//--------------------- .note.nv.tkinfo           --------------------------
	.section	.note.nv.tkinfo,"",@"SHT_NOTE"
	.sectionflags	@"SHF_NOTE_NV_TKINFO"
	.tkinfo
        /*0018*/ 	.word	0x00000002
        /*0030*/ 	.string	""
        /*0030*/ 	.string	"ptxas"
        /*0030*/ 	.string	"Cuda compilation tools, release 13.0, V13.0.88"
        /*0030*/ 	.string	"Build cuda_13.0.r13.0/compiler.36424714_0"
        /*0030*/ 	.string	"-arch sm_100 -m 64 "



//--------------------- .note.nv.cuinfo           --------------------------
	.section	.note.nv.cuinfo,"",@"SHT_NOTE"
	.sectionflags	@"SHF_NOTE_NV_CUINFO"
        /*0018*/ 	.short	0x0002
        /*001a*/ 	.short	0x0064
        /*001c*/ 	.short	0x0082
	.zero		2


//--------------------- .nv.info                  --------------------------
	.section	.nv.info,"",@"SHT_CUDA_INFO"
	.align	4


	//----- nvinfo : EIATTR_REGCOUNT
	.align		4
        /*0000*/ 	.byte	0x04, 0x2f
        /*0002*/ 	.short	(.L_1 - .L_0)
	.align		4
.L_0:
        /*0004*/ 	.word	index@(_Z6kernelyP6uchar4ii)
        /*0008*/ 	.word	0x0000001f


	//----- nvinfo : EIATTR_FRAME_SIZE
	.align		4
.L_1:
        /*000c*/ 	.byte	0x04, 0x11
        /*000e*/ 	.short	(.L_3 - .L_2)
	.align		4
.L_2:
        /*0010*/ 	.word	index@($__internal_0_$__cuda_sm20_sqrt_rn_f32_slowpath)
        /*0014*/ 	.word	0x00000000


	//----- nvinfo : EIATTR_FRAME_SIZE
	.align		4
.L_3:
        /*0018*/ 	.byte	0x04, 0x11
        /*001a*/ 	.short	(.L_5 - .L_4)
	.align		4
.L_4:
        /*001c*/ 	.word	index@(_Z6kernelyP6uchar4ii)
        /*0020*/ 	.word	0x00000000


	//----- nvinfo : EIATTR_MIN_STACK_SIZE
	.align		4
.L_5:
        /*0024*/ 	.byte	0x04, 0x12
        /*0026*/ 	.short	(.L_7 - .L_6)
	.align		4
.L_6:
        /*0028*/ 	.word	index@(_Z6kernelyP6uchar4ii)
        /*002c*/ 	.word	0x00000000
.L_7:


//--------------------- .nv.compat                --------------------------
	.section	.nv.compat,"",@"SHT_CUDA_COMPAT_INFO"
	.align	4
        /*0000*/ 	.byte	0x02, 0x09, 0x00, 0x00, 0x02, 0x02, 0x02, 0x00, 0x02, 0x05, 0x05, 0x00, 0x03, 0x07, 0x01, 0x01
        /*0010*/ 	.byte	0x02, 0x03, 0x00, 0x00, 0x02, 0x06, 0x01, 0x00, 0x04, 0x0b, 0x08, 0x00, 0x01, 0x00, 0x00, 0x00
        /*0020*/ 	.byte	0x00, 0x00, 0x00, 0x00


//--------------------- .nv.info._Z6kernelyP6uchar4ii --------------------------
	.section	.nv.info._Z6kernelyP6uchar4ii,"",@"SHT_CUDA_INFO"
	.sectionflags	@""
	.align	4


	//----- nvinfo : EIATTR_CUDA_API_VERSION
	.align		4
        /*0000*/ 	.byte	0x04, 0x37
        /*0002*/ 	.short	(.L_9 - .L_8)
.L_8:
        /*0004*/ 	.word	0x00000082


	//----- nvinfo : EIATTR_KPARAM_INFO
	.align		4
.L_9:
        /*0008*/ 	.byte	0x04, 0x17
        /*000a*/ 	.short	(.L_11 - .L_10)
.L_10:
        /*000c*/ 	.word	0x00000000
        /*0010*/ 	.short	0x0003
        /*0012*/ 	.short	0x0014
        /*0014*/ 	.byte	0x00, 0xf0, 0x11, 0x00


	//----- nvinfo : EIATTR_KPARAM_INFO
	.align		4
.L_11:
        /*0018*/ 	.byte	0x04, 0x17
        /*001a*/ 	.short	(.L_13 - .L_12)
.L_12:
        /*001c*/ 	.word	0x00000000
        /*0020*/ 	.short	0x0002
        /*0022*/ 	.short	0x0010
        /*0024*/ 	.byte	0x00, 0xf0, 0x11, 0x00


	//----- nvinfo : EIATTR_KPARAM_INFO
	.align		4
.L_13:
        /*0028*/ 	.byte	0x04, 0x17
        /*002a*/ 	.short	(.L_15 - .L_14)
.L_14:
        /*002c*/ 	.word	0x00000000
        /*0030*/ 	.short	0x0001
        /*0032*/ 	.short	0x0008
        /*0034*/ 	.byte	0x00, 0xf5, 0x21, 0x00


	//----- nvinfo : EIATTR_KPARAM_INFO
	.align		4
.L_15:
        /*0038*/ 	.byte	0x04, 0x17
        /*003a*/ 	.short	(.L_17 - .L_16)
.L_16:
        /*003c*/ 	.word	0x00000000
        /*0040*/ 	.short	0x0000
        /*0042*/ 	.short	0x0000
        /*0044*/ 	.byte	0x00, 0xf0, 0x21, 0x00


	//----- nvinfo : EIATTR_SPARSE_MMA_MASK
	.align		4
.L_17:
        /*0048*/ 	.byte	0x03, 0x50
        /*004a*/ 	.short	0x0000


	//----- nvinfo : EIATTR_MAXREG_COUNT
	.align		4
        /*004c*/ 	.byte	0x03, 0x1b
        /*004e*/ 	.short	0x00ff


	//----- nvinfo : EIATTR_MERCURY_ISA_VERSION
	.align		4
        /*0050*/ 	.byte	0x03, 0x5f
        /*0052*/ 	.short	0x0101


	//----- nvinfo : EIATTR_VRC_CTA_INIT_COUNT
	.align		4
        /*0054*/ 	.byte	0x02, 0x4a
	.zero		1
	.zero		1


	//----- nvinfo : EIATTR_EXIT_INSTR_OFFSETS
	.align		4
        /*0058*/ 	.byte	0x04, 0x1c
        /*005a*/ 	.short	(.L_19 - .L_18)


	//   ....[0]....
.L_18:
        /*005c*/ 	.word	0x000000b0


	//   ....[1]....
        /*0060*/ 	.word	0x00000c10


	//----- nvinfo : EIATTR_CRS_STACK_SIZE
	.align		4
.L_19:
        /*0064*/ 	.byte	0x04, 0x1e
        /*0066*/ 	.short	(.L_21 - .L_20)
.L_20:
        /*0068*/ 	.word	0x00000000


	//----- nvinfo : EIATTR_CBANK_PARAM_SIZE
	.align		4
.L_21:
        /*006c*/ 	.byte	0x03, 0x19
        /*006e*/ 	.short	0x0018


	//----- nvinfo : EIATTR_PARAM_CBANK
	.align		4
        /*0070*/ 	.byte	0x04, 0x0a
        /*0072*/ 	.short	(.L_23 - .L_22)
	.align		4
.L_22:
        /*0074*/ 	.word	index@(.nv.constant0._Z6kernelyP6uchar4ii)
        /*0078*/ 	.short	0x0380
        /*007a*/ 	.short	0x0018


	//----- nvinfo : EIATTR_SW_WAR
	.align		4
.L_23:
        /*007c*/ 	.byte	0x04, 0x36
        /*007e*/ 	.short	(.L_25 - .L_24)
.L_24:
        /*0080*/ 	.word	0x00000008
.L_25:


//--------------------- .nv.callgraph             --------------------------
	.section	.nv.callgraph,"",@"SHT_CUDA_CALLGRAPH"
	.align	4
	.sectionentsize	8
	.align		4
        /*0000*/ 	.word	0x00000000
	.align		4
        /*0004*/ 	.word	0xffffffff
	.align		4
        /*0008*/ 	.word	0x00000000
	.align		4
        /*000c*/ 	.word	0xfffffffe
	.align		4
        /*0010*/ 	.word	0x00000000
	.align		4
        /*0014*/ 	.word	0xfffffffd
	.align		4
        /*0018*/ 	.word	0x00000000
	.align		4
        /*001c*/ 	.word	0xfffffffc


//--------------------- .text._Z6kernelyP6uchar4ii --------------------------
	.section	.text._Z6kernelyP6uchar4ii,"ax",@progbits
	.align	128
        .global         _Z6kernelyP6uchar4ii
        .type           _Z6kernelyP6uchar4ii,@function
        .size           _Z6kernelyP6uchar4ii,(.L_x_9 - _Z6kernelyP6uchar4ii)
        .other          _Z6kernelyP6uchar4ii,@"STO_CUDA_ENTRY STV_DEFAULT"
_Z6kernelyP6uchar4ii:
.text._Z6kernelyP6uchar4ii:
[----:B------:R-:W-:Y:S01]  /*0000*/  LDC R1, c[0x0][0x37c] ;  /* 0x0000df00ff017b82 */ /* 0x000fe20000000800 */
[----:B------:R-:W0:Y:S01]  /*0010*/  S2R R22, SR_CTAID.Y ;  /* 0x0000000000167919 */ /* 0x000e220000002600 */
[----:B------:R-:W1:Y:S01]  /*0020*/  LDCU UR7, c[0x0][0x360] ;  /* 0x00006c00ff0777ac */ /* 0x000e620008000800 */
[----:B------:R-:W0:Y:S01]  /*0030*/  S2R R5, SR_TID.Y ;  /* 0x0000000000057919 */ /* 0x000e220000002200 */
[----:B------:R-:W0:Y:S01]  /*0040*/  LDCU UR6, c[0x0][0x364] ;  /* 0x00006c80ff0677ac */ /* 0x000e220008000800 */
[----:B------:R-:W1:Y:S01]  /*0050*/  S2R R4, SR_CTAID.X ;  /* 0x0000000000047919 */ /* 0x000e620000002500 */
[----:B------:R-:W2:Y:S01]  /*0060*/  LDCU UR4, c[0x0][0x394] ;  /* 0x00007280ff0477ac */ /* 0x000ea20008000800 */
[----:B------:R-:W1:Y:S01]  /*0070*/  S2R R3, SR_TID.X ;  /* 0x0000000000037919 */ /* 0x000e620000002100 */
[----:B0-----:R-:W-:-:S05]  /*0080*/  IMAD R22, R22, UR6, R5 ;  /* 0x0000000616167c24 */ /* 0x001fca000f8e0205 */
[----:B--2---:R-:W-:Y:S01]  /*0090*/  ISETP.GE.AND P0, PT, R22, UR4, PT ;  /* 0x0000000416007c0c */ /* 0x004fe2000bf06270 */
[----:B-1----:R-:W-:-:S12]  /*00a0*/  IMAD R4, R4, UR7, R3 ;  /* 0x0000000704047c24 */ /* 0x002fd8000f8e0203 */
[----:B------:R-:W-:Y:S05]  /*00b0*/  @P0 EXIT ;  /* 0x000000000000094d */ /* 0x000fea0003800000 */
[----:B------:R-:W0:Y:S01]  /*00c0*/  LDCU UR4, c[0x0][0x374] ;  /* 0x00006e80ff0477ac */ /* 0x000e220008000800 */
[----:B------:R-:W1:Y:S01]  /*00d0*/  LDCU UR5, c[0x0][0x370] ;  /* 0x00006e00ff0577ac */ /* 0x000e620008000800 */
[----:B------:R-:W2:Y:S01]  /*00e0*/  LDCU.64 UR8, c[0x0][0x358] ;  /* 0x00006b00ff0877ac */ /* 0x000ea20008000a00 */
[----:B------:R-:W3:Y:S01]  /*00f0*/  LDCU UR10, c[0x0][0x390] ;  /* 0x00007200ff0a77ac */ /* 0x000ee20008000800 */
[----:B0-----:R-:W-:Y:S02]  /*0100*/  UIMAD UR6, UR6, UR4, URZ ;  /* 0x00000004060672a4 */ /* 0x001fe4000f8e02ff */
[----:B-12---:R-:W-:-:S12]  /*0110*/  UIMAD UR7, UR7, UR5, URZ ;  /* 0x00000005070772a4 */ /* 0x006fd8000f8e02ff */
.L_x_6:
[----:B------:R-:W0:Y:S01]  /*0120*/  LDCU UR4, c[0x0][0x390] ;  /* 0x00007200ff0477ac */ /* 0x000e220008000800 */
[----:B------:R-:W-:Y:S01]  /*0130*/  BSSY.RECONVERGENT B0, `(.L_x_0) ;  /* 0x00000a9000007945 */ /* 0x000fe20003800200 */
[----:B0-----:R-:W-:-:S13]  /*0140*/  ISETP.GE.AND P0, PT, R4, UR4, PT ;  /* 0x0000000404007c0c */ /* 0x001fda000bf06270 */
[----:B-1----:R-:W-:Y:S05]  /*0150*/  @P0 BRA `(.L_x_1) ;  /* 0x0000000800980947 */ /* 0x002fea0003800000 */
[----:B------:R-:W0:Y:S01]  /*0160*/  LDC.64 R24, c[0x0][0x388] ;  /* 0x0000e200ff187b82 */ /* 0x000e220000000a00 */
[C---:B------:R-:W-:Y:S02]  /*0170*/  IADD3 R11, PT, PT, R22.reuse, 0x1, RZ ;  /* 0x00000001160b7810 */ /* 0x040fe40007ffe0ff */
[----:B------:R-:W-:Y:S02]  /*0180*/  IADD3 R7, PT, PT, R22, -0x1, RZ ;  /* 0xffffffff16077810 */ /* 0x000fe40007ffe0ff */
[----:B------:R-:W-:Y:S02]  /*0190*/  MOV R23, R4 ;  /* 0x0000000400177202 */ /* 0x000fe40000000f00 */
[----:B------:R-:W-:Y:S02]  /*01a0*/  I2FP.F32.U32 R9, R22 ;  /* 0x0000001600097245 */ /* 0x000fe40000201000 */
[----:B------:R-:W-:Y:S02]  /*01b0*/  I2FP.F32.U32 R11, R11 ;  /* 0x0000000b000b7245 */ /* 0x000fe40000201000 */
[----:B------:R-:W-:-:S07]  /*01c0*/  I2FP.F32.S32 R7, R7 ;  /* 0x0000000700077245 */ /* 0x000fce0000201400 */
.L_x_5:
[----:B-1----:R-:W1:Y:S01]  /*01d0*/  LDCU UR4, c[0x0][0x380] ;  /* 0x00007000ff0477ac */ /* 0x002e620008000800 */
[C---:B------:R-:W-:Y:S01]  /*01e0*/  IADD3 R6, PT, PT, R23.reuse, -0x1, RZ ;  /* 0xffffffff17067810 */ /* 0x040fe20007ffe0ff */
[----:B------:R-:W-:Y:S02]  /*01f0*/  HFMA2 R3, -RZ, RZ, -3, 0 ;  /* 0xc2000000ff037431 */ /* 0x000fe400000001ff */
[----:B------:R-:W-:Y:S01]  /*0200*/  VIADD R12, R23, 0x1 ;  /* 0x00000001170c7836 */ /* 0x000fe20000000000 */
[----:B------:R-:W-:Y:S01]  /*0210*/  UMOV UR5, URZ ;  /* 0x000000ff00057c82 */ /* 0x000fe20008000000 */
[----:B------:R-:W-:Y:S02]  /*0220*/  I2FP.F32.S32 R6, R6 ;  /* 0x0000000600067245 */ /* 0x000fe40000201400 */
[----:B------:R-:W-:Y:S02]  /*0230*/  I2FP.F32.S32 R14, R23 ;  /* 0x00000017000e7245 */ /* 0x000fe40000201400 */
[----:B------:R-:W-:-:S02]  /*0240*/  MOV R15, R7 ;  /* 0x00000007000f7202 */ /* 0x000fc40000000f00 */
[----:B------:R-:W-:Y:S02]  /*0250*/  MOV R13, R7 ;  /* 0x00000007000d7202 */ /* 0x000fe40000000f00 */
[----:B------:R-:W-:Y:S02]  /*0260*/  I2FP.F32.S32 R12, R12 ;  /* 0x0000000c000c7245 */ /* 0x000fe40000201400 */
[----:B------:R-:W-:Y:S01]  /*0270*/  MOV R8, R6 ;  /* 0x0000000600087202 */ /* 0x000fe20000000f00 */
[----:B-1----:R-:W5:Y:S01]  /*0280*/  TEX.LL R28, R18, R6, R3, UR4, 2D, 0x7 ;  /* 0x28ff040306127f60 */ /* 0x002f6200089e071c */
[----:B------:R-:W5:Y:S01]  /*0290*/  TEX.LL R0, R16, R14, R3, UR4, 2D, 0x7 ;  /* 0x28ff04030e107f60 */ /* 0x000f6200089e0700 */
[----:B------:R-:W5:Y:S01]  /*02a0*/  TEX.LL R2, R20, R12, R3, UR4, 2D, 0x7 ;  /* 0x28ff04030c147f60 */ /* 0x000f6200089e0702 */
[----:B------:R1:W5:Y:S01]  /*02b0*/  TEX.LL R5, R26, R8, R3, UR4, 2D, 0x7 ;  /* 0x28ff0403081a7f60 */ /* 0x00036200089e0705 */
[----:B------:R-:W-:-:S04]  /*02c0*/  DEPBAR.LE SB5, 0x3 ;  /* 0x0000d0c00000791a */ /* 0x000fc80000000000 */
[----:B------:R-:W-:Y:S02]  /*02d0*/  LOP3.LUT R10, R18, 0xff, RZ, 0xc0, !PT ;  /* 0x000000ff120a7812 */ /* 0x000fe400078ec0ff */
[----:B------:R-:W-:Y:S02]  /*02e0*/  LOP3.LUT R18, R19, 0xff, RZ, 0xc0, !PT ;  /* 0x000000ff13127812 */ /* 0x000fe400078ec0ff */
[----:B------:R-:W-:Y:S01]  /*02f0*/  LOP3.LUT R19, R28, 0xff, RZ, 0xc0, !PT ;  /* 0x000000ff1c137812 */ /* 0x000fe200078ec0ff */
[----:B------:R-:W-:-:S04]  /*0300*/  DEPBAR.LE SB5, 0x1 ;  /* 0x0000d0400000791a */ /* 0x000fc80000000000 */
[----:B------:R-:W-:Y:S01]  /*0310*/  LOP3.LUT R28, R17, 0xff, RZ, 0xc0, !PT ;  /* 0x000000ff111c7812 */ /* 0x000fe200078ec0ff */
[----:B------:R-:W-:Y:S01]  /*0320*/  I2F.U16 R10, R10 ;  /* 0x0000000a000a7306 */ /* 0x000fe20000101000 */
[----:B------:R-:W-:Y:S02]  /*0330*/  LOP3.LUT R15, R21, 0xff, RZ, 0xc0, !PT ;  /* 0x000000ff150f7812 */ /* 0x000fe400078ec0ff */
[----:B------:R-:W-:Y:S02]  /*0340*/  LOP3.LUT R16, R16, 0xff, RZ, 0xc0, !PT ;  /* 0x000000ff10107812 */ /* 0x000fe400078ec0ff */
[----:B-1----:R-:W-:Y:S02]  /*0350*/  LOP3.LUT R8, R20, 0xff, RZ, 0xc0, !PT ;  /* 0x000000ff14087812 */ /* 0x002fe400078ec0ff */
[----:B------:R-:W-:Y:S01]  /*0360*/  LOP3.LUT R0, R0, 0xff, RZ, 0xc0, !PT ;  /* 0x000000ff00007812 */ /* 0x000fe200078ec0ff */
[----:B------:R-:W1:Y:S01]  /*0370*/  I2F.U16 R18, R18 ;  /* 0x0000001200127306 */ /* 0x000e620000101000 */
[----:B------:R-:W-:-:S02]  /*0380*/  LOP3.LUT R2, R2, 0xff, RZ, 0xc0, !PT ;  /* 0x000000ff02027812 */ /* 0x000fc400078ec0ff */
[----:B-----5:R-:W-:Y:S02]  /*0390*/  LOP3.LUT R20, R27, 0xff, RZ, 0xc0, !PT ;  /* 0x000000ff1b147812 */ /* 0x020fe400078ec0ff */
[----:B------:R-:W-:Y:S02]  /*03a0*/  LOP3.LUT R17, R26, 0xff, RZ, 0xc0, !PT ;  /* 0x000000ff1a117812 */ /* 0x000fe400078ec0ff */
[----:B------:R-:W-:Y:S01]  /*03b0*/  LOP3.LUT R5, R5, 0xff, RZ, 0xc0, !PT ;  /* 0x000000ff05057812 */ /* 0x000fe200078ec0ff */
[----:B------:R-:W2:Y:S01]  /*03c0*/  I2F.U16 R13, R28 ;  /* 0x0000001c000d7306 */ /* 0x000ea20000101000 */
[----:B-1----:R-:W-:-:S07]  /*03d0*/  FMUL R21, R18, 0.58700001239776611328 ;  /* 0x3f1645a212157820 */ /* 0x002fce0000400000 */
[----:B------:R-:W1:Y:S01]  /*03e0*/  I2F.U16 R15, R15 ;  /* 0x0000000f000f7306 */ /* 0x000e620000101000 */
[----:B------:R-:W-:Y:S01]  /*03f0*/  FFMA R10, R10, 0.29890000820159912109, R21 ;  /* 0x3e99096c0a0a7823 */ /* 0x000fe20000000015 */
[----:B--2---:R-:W-:-:S06]  /*0400*/  FMUL R13, R13, 0.58700001239776611328 ;  /* 0x3f1645a20d0d7820 */ /* 0x004fcc0000400000 */
[----:B------:R-:W2:Y:S01]  /*0410*/  I2F.U16 R16, R16 ;  /* 0x0000001000107306 */ /* 0x000ea20000101000 */
[----:B-1----:R-:W-:-:S07]  /*0420*/  FMUL R15, R15, 0.58700001239776611328 ;  /* 0x3f1645a20f0f7820 */ /* 0x002fce0000400000 */
[----:B------:R-:W1:Y:S01]  /*0430*/  I2F.U16 R19, R19 ;  /* 0x0000001300137306 */ /* 0x000e620000101000 */
[----:B--2---:R-:W-:-:S07]  /*0440*/  FFMA R13, R16, 0.29890000820159912109, R13 ;  /* 0x3e99096c100d7823 */ /* 0x004fce000000000d */
[----:B------:R-:W2:Y:S01]  /*0450*/  I2F.U16 R8, R8 ;  /* 0x0000000800087306 */ /* 0x000ea20000101000 */
[----:B-1----:R-:W-:-:S07]  /*0460*/  FFMA R10, R19, 0.11400000005960464478, R10 ;  /* 0x3de978d5130a7823 */ /* 0x002fce000000000a */
[----:B------:R-:W1:Y:S01]  /*0470*/  I2F.U16 R0, R0 ;  /* 0x0000000000007306 */ /* 0x000e620000101000 */
[----:B--2---:R-:W-:-:S07]  /*0480*/  FFMA R15, R8, 0.29890000820159912109, R15 ;  /* 0x3e99096c080f7823 */ /* 0x004fce000000000f */
[----:B------:R-:W2:Y:S01]  /*0490*/  I2F.U16 R2, R2 ;  /* 0x0000000200027306 */ /* 0x000ea20000101000 */
[----:B-1----:R-:W-:-:S07]  /*04a0*/  FFMA R13, R0, 0.11400000005960464478, R13 ;  /* 0x3de978d5000d7823 */ /* 0x002fce000000000d */
[----:B------:R-:W1:Y:S01]  /*04b0*/  I2F.U16 R20, R20 ;  /* 0x0000001400147306 */ /* 0x000e620000101000 */
[----:B------:R-:W-:Y:S01]  /*04c0*/  FADD R0, RZ, -R10 ;  /* 0x8000000aff007221 */ /* 0x000fe20000000000 */
[----:B------:R-:W-:Y:S01]  /*04d0*/  MOV R10, R6 ;  /* 0x00000006000a7202 */ /* 0x000fe20000000f00 */
[----:B--2---:R-:W-:-:S05]  /*04e0*/  FFMA R2, R2, 0.11400000005960464478, R15 ;  /* 0x3de978d502027823 */ /* 0x004fca000000000f */
[----:B------:R-:W2:Y:S01]  /*04f0*/  I2F.U16 R17, R17 ;  /* 0x0000001100117306 */ /* 0x000ea20000101000 */
[----:B------:R-:W-:Y:S01]  /*0500*/  FADD R15, R13, R13 ;  /* 0x0000000d0d0f7221 */ /* 0x000fe20000000000 */
[----:B------:R-:W-:-:S03]  /*0510*/  FFMA R13, RZ, R13, R0 ;  /* 0x0000000dff0d7223 */ /* 0x000fc60000000000 */
[----:B------:R-:W-:Y:S01]  /*0520*/  FADD R0, R0, -R15 ;  /* 0x8000000f00007221 */ /* 0x000fe20000000000 */
[----:B------:R-:W-:Y:S01]  /*0530*/  MOV R15, R9 ;  /* 0x00000009000f7202 */ /* 0x000fe20000000f00 */
[----:B-1----:R-:W-:Y:S01]  /*0540*/  FMUL R16, R20, 0.58700001239776611328 ;  /* 0x3f1645a214107820 */ /* 0x002fe20000400000 */
[----:B------:R-:W1:Y:S01]  /*0550*/  I2F.U16 R5, R5 ;  /* 0x0000000500057306 */ /* 0x000e620000101000 */
[--C-:B------:R-:W-:Y:S01]  /*0560*/  FADD R13, R13, R2.reuse ;  /* 0x000000020d0d7221 */ /* 0x100fe20000000000 */
[----:B------:R-:W-:Y:S01]  /*0570*/  FADD R0, R0, -R2 ;  /* 0x8000000200007221 */ /* 0x000fe20000000000 */
[----:B--2---:R-:W-:Y:S01]  /*0580*/  FFMA R16, R17, 0.29890000820159912109, R16 ;  /* 0x3e99096c11107823 */ /* 0x004fe20000000010 */
[----:B------:R-:W-:-:S03]  /*0590*/  IMAD.MOV.U32 R17, RZ, RZ, R11 ;  /* 0x000000ffff117224 */ /* 0x000fc600078e000b */
[----:B-1----:R-:W-:Y:S01]  /*05a0*/  FFMA R5, R5, 0.11400000005960464478, R16 ;  /* 0x3de978d505057823 */ /* 0x002fe20000000010 */
[----:B------:R-:W-:Y:S02]  /*05b0*/  MOV R16, R14 ;  /* 0x0000000e00107202 */ /* 0x000fe40000000f00 */
[----:B------:R-:W5:Y:S01]  /*05c0*/  TEX.LL R6, R14, R14, R3, UR4, 2D, 0x7 ;  /* 0x28ff04030e0e7f60 */ /* 0x000f6200089e0706 */
[----:B------:R-:W-:-:S04]  /*05d0*/  FADD R8, R5, R5 ;  /* 0x0000000505087221 */ /* 0x000fc80000000000 */
[----:B------:R-:W-:Y:S01]  /*05e0*/  FADD R2, R13, -R8 ;  /* 0x800000080d027221 */ /* 0x000fe20000000000 */
[----:B------:R-:W-:Y:S01]  /*05f0*/  MOV R8, R12 ;  /* 0x0000000c00087202 */ /* 0x000fe20000000f00 */
[----:B------:R-:W-:Y:S01]  /*0600*/  TEX.LL R26, R16, R16, R3, UR4, 2D, 0x7 ;  /* 0x28ff040310107f60 */ /* 0x000fe200089e071a */
[----:B------:R-:W-:-:S04]  /*0610*/  MOV R13, R11 ;  /* 0x0000000b000d7202 */ /* 0x000fc80000000f00 */
[----:B------:R-:W5:Y:S01]  /*0620*/  TEX.LL R8, R18, R8, R3, UR4, 2D, 0x7 ;  /* 0x28ff040308127f60 */ /* 0x000f6200089e0708 */
[----:B------:R-:W5:Y:S01]  /*0630*/  TEX.LL R10, R20, R10, R3, UR4, 2D, 0x7 ;  /* 0x28ff04030a147f60 */ /* 0x000f6200089e070a */
[----:B------:R1:W5:Y:S01]  /*0640*/  TEX.LL R27, R12, R12, R3, UR4, 2D, 0x7 ;  /* 0x28ff04030c0c7f60 */ /* 0x00036200089e071b */
[----:B------:R-:W-:Y:S01]  /*0650*/  FFMA R0, RZ, R5, R0 ;  /* 0x00000005ff007223 */ /* 0x000fe20000000000 */
[----:B------:R-:W-:Y:S01]  /*0660*/  BSSY.RECONVERGENT B1, `(.L_x_2) ;  /* 0x0000048000017945 */ /* 0x000fe20003800200 */
[----:B------:R-:W-:-:S04]  /*0670*/  DEPBAR.LE SB5, 0x3 ;  /* 0x0000d0c00000791a */ /* 0x000fc80000000000 */
[----:B------:R-:W-:Y:S02]  /*0680*/  LOP3.LUT R28, R15, 0xff, RZ, 0xc0, !PT ;  /* 0x000000ff0f1c7812 */ /* 0x000fe400078ec0ff */
[----:B------:R-:W-:Y:S02]  /*0690*/  LOP3.LUT R5, R14, 0xff, RZ, 0xc0, !PT ;  /* 0x000000ff0e057812 */ /* 0x000fe400078ec0ff */
[----:B------:R-:W-:Y:S02]  /*06a0*/  LOP3.LUT R6, R6, 0xff, RZ, 0xc0, !PT ;  /* 0x000000ff06067812 */ /* 0x000fe400078ec0ff */
[----:B------:R-:W2:Y:S08]  /*06b0*/  I2F.U16 R28, R28 ;  /* 0x0000001c001c7306 */ /* 0x000eb00000101000 */
[----:B------:R-:W4:Y:S01]  /*06c0*/  I2F.U16 R5, R5 ;  /* 0x0000000500057306 */ /* 0x000f220000101000 */
[----:B--2---:R-:W-:-:S07]  /*06d0*/  FMUL R14, R28, 0.58700001239776611328 ;  /* 0x3f1645a21c0e7820 */ /* 0x004fce0000400000 */
[----:B------:R-:W2:Y:S01]  /*06e0*/  I2F.U16 R15, R6 ;  /* 0x00000006000f7306 */ /* 0x000ea20000101000 */
[----:B----4-:R-:W-:-:S04]  /*06f0*/  FFMA R14, R5, 0.29890000820159912109, R14 ;  /* 0x3e99096c050e7823 */ /* 0x010fc8000000000e */
[----:B--2---:R-:W-:Y:S01]  /*0700*/  FFMA R15, R15, 0.11400000005960464478, R14 ;  /* 0x3de978d50f0f7823 */ /* 0x004fe2000000000e */
[----:B------:R-:W-:-:S04]  /*0710*/  DEPBAR.LE SB5, 0x2 ;  /* 0x0000d0800000791a */ /* 0x000fc80000000000 */
[----:B------:R-:W-:Y:S02]  /*0720*/  LOP3.LUT R14, R18, 0xff, RZ, 0xc0, !PT ;  /* 0x000000ff120e7812 */ /* 0x000fe400078ec0ff */
[----:B-1----:R-:W-:Y:S01]  /*0730*/  LOP3.LUT R3, R16, 0xff, RZ, 0xc0, !PT ;  /* 0x000000ff10037812 */ /* 0x002fe200078ec0ff */
[-C--:B------:R-:W-:Y:S01]  /*0740*/  FFMA R2, RZ, R15.reuse, R2 ;  /* 0x0000000fff027223 */ /* 0x080fe20000000002 */
[----:B------:R-:W-:Y:S01]  /*0750*/  FFMA R0, RZ, R15, R0 ;  /* 0x0000000fff007223 */ /* 0x000fe20000000000 */
[----:B------:R-:W-:Y:S01]  /*0760*/  LOP3.LUT R15, R19, 0xff, RZ, 0xc0, !PT ;  /* 0x000000ff130f7812 */ /* 0x000fe200078ec0ff */
[----:B------:R-:W-:Y:S01]  /*0770*/  I2F.U16 R14, R14 ;  /* 0x0000000e000e7306 */ /* 0x000fe20000101000 */
[----:B------:R-:W-:-:S04]  /*0780*/  DEPBAR.LE SB5, 0x1 ;  /* 0x0000d0400000791a */ /* 0x000fc80000000000 */
[----:B------:R-:W-:Y:S02]  /*0790*/  LOP3.LUT R18, R21, 0xff, RZ, 0xc0, !PT ;  /* 0x000000ff15127812 */ /* 0x000fe400078ec0ff */
[----:B------:R-:W-:Y:S02]  /*07a0*/  LOP3.LUT R5, R17, 0xff, RZ, 0xc0, !PT ;  /* 0x000000ff11057812 */ /* 0x000fe400078ec0ff */
[----:B------:R-:W-:Y:S02]  /*07b0*/  LOP3.LUT R16, R20, 0xff, RZ, 0xc0, !PT ;  /* 0x000000ff14107812 */ /* 0x000fe400078ec0ff */
[----:B------:R-:W-:Y:S01]  /*07c0*/  LOP3.LUT R8, R8, 0xff, RZ, 0xc0, !PT ;  /* 0x000000ff08087812 */ /* 0x000fe200078ec0ff */
[----:B------:R-:W1:Y:S01]  /*07d0*/  I2F.U16 R15, R15 ;  /* 0x0000000f000f7306 */ /* 0x000e620000101000 */
[----:B------:R-:W-:Y:S02]  /*07e0*/  LOP3.LUT R17, R10, 0xff, RZ, 0xc0, !PT ;  /* 0x000000ff0a117812 */ /* 0x000fe400078ec0ff */
[----:B-----5:R-:W-:-:S02]  /*07f0*/  LOP3.LUT R10, R12, 0xff, RZ, 0xc0, !PT ;  /* 0x000000ff0c0a7812 */ /* 0x020fc400078ec0ff */
[----:B------:R-:W-:Y:S02]  /*0800*/  LOP3.LUT R12, R13, 0xff, RZ, 0xc0, !PT ;  /* 0x000000ff0d0c7812 */ /* 0x000fe400078ec0ff */
[----:B------:R-:W-:Y:S01]  /*0810*/  LOP3.LUT R26, R26, 0xff, RZ, 0xc0, !PT ;  /* 0x000000ff1a1a7812 */ /* 0x000fe200078ec0ff */
[----:B------:R-:W2:Y:S01]  /*0820*/  I2F.U16 R18, R18 ;  /* 0x0000001200127306 */ /* 0x000ea20000101000 */
[----:B------:R-:W-:Y:S01]  /*0830*/  LOP3.LUT R13, R27, 0xff, RZ, 0xc0, !PT ;  /* 0x000000ff1b0d7812 */ /* 0x000fe200078ec0ff */
[----:B-1----:R-:W-:-:S06]  /*0840*/  FMUL R15, R15, 0.58700001239776611328 ;  /* 0x3f1645a20f0f7820 */ /* 0x002fcc0000400000 */
        /* <DEDUP_REMOVED lines=12> */
[----:B------:R-:W-:Y:S01]  /*0910*/  FFMA R3, RZ, R15, R0 ;  /* 0x0000000fff037223 */ /* 0x000fe20000000000 */
[----:B------:R-:W-:Y:S01]  /*0920*/  FFMA R0, R15, 2, R2 ;  /* 0x400000000f007823 */ /* 0x000fe20000000002 */
[----:B-1----:R-:W-:-:S05]  /*0930*/  FFMA R16, R17, 0.11400000005960464478, R16 ;  /* 0x3de978d511107823 */ /* 0x002fca0000000010 */
[----:B------:R-:W1:Y:S01]  /*0940*/  I2F.U16 R6, R26 ;  /* 0x0000001a00067306 */ /* 0x000e620000101000 */
[--C-:B------:R-:W-:Y:S01]  /*0950*/  FADD R3, R3, R16.reuse ;  /* 0x0000001003037221 */ /* 0x100fe20000000000 */
[----:B------:R-:W-:Y:S01]  /*0960*/  FADD R0, R0, -R16 ;  /* 0x8000001000007221 */ /* 0x000fe20000000000 */
[----:B--2---:R-:W-:-:S05]  /*0970*/  FMUL R17, R12, 0.58700001239776611328 ;  /* 0x3f1645a20c117820 */ /* 0x004fca0000400000 */
[----:B------:R-:W2:Y:S01]  /*0980*/  I2F.U16 R10, R10 ;  /* 0x0000000a000a7306 */ /* 0x000ea20000101000 */
[----:B-1----:R-:W-:-:S07]  /*0990*/  FFMA R6, R6, 0.11400000005960464478, R5 ;  /* 0x3de978d506067823 */ /* 0x002fce0000000005 */
[----:B------:R-:W1:Y:S01]  /*09a0*/  I2F.U16 R13, R13 ;  /* 0x0000000d000d7306 */ /* 0x000e620000101000 */
[----:B------:R-:W-:Y:S01]  /*09b0*/  FFMA R3, R6, 2, R3 ;  /* 0x4000000006037823 */ /* 0x000fe20000000003 */
[----:B------:R-:W-:Y:S01]  /*09c0*/  FFMA R0, RZ, R6, R0 ;  /* 0x00000006ff007223 */ /* 0x000fe20000000000 */
[----:B--2---:R-:W-:-:S04]  /*09d0*/  FFMA R10, R10, 0.29890000820159912109, R17 ;  /* 0x3e99096c0a0a7823 */ /* 0x004fc80000000011 */
[----:B-1----:R-:W-:-:S04]  /*09e0*/  FFMA R10, R13, 0.11400000005960464478, R10 ;  /* 0x3de978d50d0a7823 */ /* 0x002fc8000000000a */
[--C-:B------:R-:W-:Y:S01]  /*09f0*/  FADD R3, R3, R10.reuse ;  /* 0x0000000a03037221 */ /* 0x100fe20000000000 */
[----:B------:R-:W-:-:S03]  /*0a00*/  FADD R0, R0, R10 ;  /* 0x0000000a00007221 */ /* 0x000fc60000000000 */
[----:B------:R-:W-:-:S04]  /*0a10*/  FMUL R3, R3, R3 ;  /* 0x0000000303037220 */ /* 0x000fc80000400000 */
[----:B------:R-:W-:-:S04]  /*0a20*/  FFMA R3, R0, R0, R3 ;  /* 0x0000000000037223 */ /* 0x000fc80000000003 */
[----:B------:R-:W-:Y:S01]  /*0a30*/  VIADD R0, R3, 0xf3000000 ;  /* 0xf300000003007836 */ /* 0x000fe20000000000 */
[----:B------:R1:W2:Y:S04]  /*0a40*/  MUFU.RSQ R2, R3 ;  /* 0x0000000300027308 */ /* 0x0002a80000001400 */
[----:B------:R-:W-:-:S13]  /*0a50*/  ISETP.GT.U32.AND P0, PT, R0, 0x727fffff, PT ;  /* 0x727fffff0000780c */ /* 0x000fda0003f04070 */
[----:B-12---:R-:W-:Y:S05]  /*0a60*/  @!P0 BRA `(.L_x_3) ;  /* 0x00000000000c8947 */ /* 0x006fea0003800000 */
[----:B------:R-:W-:-:S07]  /*0a70*/  MOV R10, 0xa90 ;  /* 0x00000a90000a7802 */ /* 0x000fce0000000f00 */
[----:B0--3--:R-:W-:Y:S05]  /*0a80*/  CALL.REL.NOINC `($__internal_0_$__cuda_sm20_sqrt_rn_f32_slowpath) ;  /* 0x0000000000647944 */ /* 0x009fea0003c00000 */
[----:B------:R-:W-:Y:S05]  /*0a90*/  BRA `(.L_x_4) ;  /* 0x0000000000107947 */ /* 0x000fea0003800000 */
.L_x_3:
[----:B------:R-:W-:Y:S01]  /*0aa0*/  FMUL.FTZ R0, R3, R2 ;  /* 0x0000000203007220 */ /* 0x000fe20000410000 */
[----:B------:R-:W-:-:S03]  /*0ab0*/  FMUL.FTZ R2, R2, 0.5 ;  /* 0x3f00000002027820 */ /* 0x000fc60000410000 */
[----:B------:R-:W-:-:S04]  /*0ac0*/  FFMA R3, -R0, R0, R3 ;  /* 0x0000000000037223 */ /* 0x000fc80000000103 */
[----:B------:R-:W-:-:S07]  /*0ad0*/  FFMA R0, R3, R2, R0 ;  /* 0x0000000203007223 */ /* 0x000fce0000000000 */
.L_x_4:
[----:B---3--:R-:W-:Y:S05]  /*0ae0*/  BSYNC.RECONVERGENT B1 ;  /* 0x0000000000017941 */ /* 0x008fea0003800200 */
.L_x_2:
[----:B------:R-:W-:Y:S01]  /*0af0*/  FMNMX.NAN R0, R0, 255, PT ;  /* 0x437f000000007809 */ /* 0x000fe20003820000 */
[----:B------:R-:W-:Y:S01]  /*0b00*/  UMOV UR4, 0x3340 ;  /* 0x0000334000047882 */ /* 0x000fe20000000000 */
[----:B------:R-:W-:Y:S01]  /*0b10*/  IMAD R3, R22, UR10, R23 ;  /* 0x0000000a16037c24 */ /* 0x000fe2000f8e0217 */
[----:B------:R-:W-:Y:S02]  /*0b20*/  MOV R5, UR4 ;  /* 0x0000000400057c02 */ /* 0x000fe40008000f00 */
[----:B------:R-:W-:Y:S01]  /*0b30*/  IADD3 R23, PT, PT, R23, UR7, RZ ;  /* 0x0000000717177c10 */ /* 0x000fe2000fffe0ff */
[----:B------:R-:W1:Y:S01]  /*0b40*/  F2I.U32.TRUNC.NTZ R0, R0 ;  /* 0x0000000000007305 */ /* 0x000e62000020f000 */
[----:B0-----:R-:W-:Y:S02]  /*0b50*/  IMAD.WIDE R2, R3, 0x4, R24 ;  /* 0x0000000403027825 */ /* 0x001fe400078e0218 */
[----:B------:R-:W-:Y:S02]  /*0b60*/  ISETP.GE.AND P0, PT, R23, UR10, PT ;  /* 0x0000000a17007c0c */ /* 0x000fe4000bf06270 */
[----:B-1----:R-:W-:-:S02]  /*0b70*/  PRMT R5, R0, R5, 0xffff ;  /* 0x0000ffff00057416 */ /* 0x002fc40000000005 */
[----:B------:R-:W-:-:S04]  /*0b80*/  PRMT R6, R0, 0x3340, R0 ;  /* 0x0000334000067816 */ /* 0x000fc80000000000 */
[----:B------:R-:W-:-:S05]  /*0b90*/  PRMT R5, R6, 0x5410, R5 ;  /* 0x0000541006057816 */ /* 0x000fca0000000005 */
[----:B------:R1:W-:Y:S01]  /*0ba0*/  STG.E desc[UR8][R2.64], R5 ;  /* 0x0000000502007986 */ /* 0x0003e2000c101908 */
[----:B------:R-:W-:Y:S05]  /*0bb0*/  @!P0 BRA `(.L_x_5) ;  /* 0xfffffff400848947 */ /* 0x000fea000383ffff */
.L_x_1:
[----:B---3--:R-:W-:Y:S05]  /*0bc0*/  BSYNC.RECONVERGENT B0 ;  /* 0x0000000000007941 */ /* 0x008fea0003800200 */
.L_x_0:
[----:B------:R-:W0:Y:S01]  /*0bd0*/  LDCU UR4, c[0x0][0x394] ;  /* 0x00007280ff0477ac */ /* 0x000e220008000800 */
[----:B------:R-:W-:-:S04]  /*0be0*/  IADD3 R22, PT, PT, R22, UR6, RZ ;  /* 0x0000000616167c10 */ /* 0x000fc8000fffe0ff */
[----:B0-----:R-:W-:-:S13]  /*0bf0*/  ISETP.GE.AND P0, PT, R22, UR4, PT ;  /* 0x0000000416007c0c */ /* 0x001fda000bf06270 */
[----:B------:R-:W-:Y:S05]  /*0c00*/  @!P0 BRA `(.L_x_6) ;  /* 0xfffffff400448947 */ /* 0x000fea000383ffff */
[----:B------:R-:W-:Y:S05]  /*0c10*/  EXIT ;  /* 0x000000000000794d */ /* 0x000fea0003800000 */
        .weak           $__internal_0_$__cuda_sm20_sqrt_rn_f32_slowpath
        .type           $__internal_0_$__cuda_sm20_sqrt_rn_f32_slowpath,@function
        .size           $__internal_0_$__cuda_sm20_sqrt_rn_f32_slowpath,(.L_x_9 - $__internal_0_$__cuda_sm20_sqrt_rn_f32_slowpath)
$__internal_0_$__cuda_sm20_sqrt_rn_f32_slowpath:
[----:B------:R-:W-:-:S13]  /*0c20*/  LOP3.LUT P0, RZ, R3, 0x7fffffff, RZ, 0xc0, !PT ;  /* 0x7fffffff03ff7812 */ /* 0x000fda000780c0ff */
[----:B------:R-:W-:Y:S01]  /*0c30*/  @!P0 MOV R2, R3 ;  /* 0x0000000300028202 */ /* 0x000fe20000000f00 */
[----:B------:R-:W-:Y:S06]  /*0c40*/  @!P0 BRA `(.L_x_7) ;  /* 0x0000000000448947 */ /* 0x000fec0003800000 */
[----:B------:R-:W-:Y:S01]  /*0c50*/  FSETP.GEU.FTZ.AND P0, PT, R3, RZ, PT ;  /* 0x000000ff0300720b */ /* 0x000fe20003f1e000 */
[----:B------:R-:W-:-:S12]  /*0c60*/  IMAD.MOV.U32 R0, RZ, RZ, R3 ;  /* 0x000000ffff007224 */ /* 0x000fd800078e0003 */
[----:B------:R-:W-:Y:S01]  /*0c70*/  @!P0 MOV R2, 0x7fffffff ;  /* 0x7fffffff00028802 */ /* 0x000fe20000000f00 */
[----:B------:R-:W-:Y:S06]  /*0c80*/  @!P0 BRA `(.L_x_7) ;  /* 0x0000000000348947 */ /* 0x000fec0003800000 */
[----:B------:R-:W-:-:S13]  /*0c90*/  FSETP.GTU.FTZ.AND P0, PT, |R0|, +INF , PT ;  /* 0x7f8000000000780b */ /* 0x000fda0003f1c200 */
[----:B------:R-:W-:Y:S01]  /*0ca0*/  @P0 FADD.FTZ R2, R0, 1 ;  /* 0x3f80000000020421 */ /* 0x000fe20000010000 */
[----:B------:R-:W-:Y:S06]  /*0cb0*/  @P0 BRA `(.L_x_7) ;  /* 0x0000000000280947 */ /* 0x000fec0003800000 */
[----:B------:R-:W-:-:S13]  /*0cc0*/  FSETP.NEU.FTZ.AND P0, PT, |R0|, +INF , PT ;  /* 0x7f8000000000780b */ /* 0x000fda0003f1d200 */
[----:B------:R-:W-:-:S04]  /*0cd0*/  @P0 FFMA R3, R0, 1.84467440737095516160e+19, RZ ;  /* 0x5f80000000030823 */ /* 0x000fc800000000ff */
[----:B------:R-:W0:Y:S02]  /*0ce0*/  @P0 MUFU.RSQ R2, R3 ;  /* 0x0000000300020308 */ /* 0x000e240000001400 */
[----:B0-----:R-:W-:Y:S01]  /*0cf0*/  @P0 FMUL.FTZ R6, R3, R2 ;  /* 0x0000000203060220 */ /* 0x001fe20000410000 */
[----:B------:R-:W-:Y:S01]  /*0d00*/  @P0 FMUL.FTZ R8, R2, 0.5 ;  /* 0x3f00000002080820 */ /* 0x000fe20000410000 */
[----:B------:R-:W-:Y:S02]  /*0d10*/  @!P0 MOV R2, R0 ;  /* 0x0000000000028202 */ /* 0x000fe40000000f00 */
[----:B------:R-:W-:-:S04]  /*0d20*/  @P0 FADD.FTZ R5, -R6, -RZ ;  /* 0x800000ff06050221 */ /* 0x000fc80000010100 */
[----:B------:R-:W-:-:S04]  /*0d30*/  @P0 FFMA R5, R6, R5, R3 ;  /* 0x0000000506050223 */ /* 0x000fc80000000003 */
[----:B------:R-:W-:-:S04]  /*0d40*/  @P0 FFMA R5, R5, R8, R6 ;  /* 0x0000000805050223 */ /* 0x000fc80000000006 */
[----:B------:R-:W-:-:S07]  /*0d50*/  @P0 FMUL.FTZ R2, R5, 2.3283064365386962891e-10 ;  /* 0x2f80000005020820 */ /* 0x000fce0000410000 */
.L_x_7:
[----:B------:R-:W-:Y:S01]  /*0d60*/  HFMA2 R3, -RZ, RZ, 0, 0 ;  /* 0x00000000ff037431 */ /* 0x000fe200000001ff */
[----:B------:R-:W-:Y:S02]  /*0d70*/  MOV R0, R2 ;  /* 0x0000000200007202 */ /* 0x000fe40000000f00 */
[----:B------:R-:W-:-:S04]  /*0d80*/  MOV R2, R10 ;  /* 0x0000000a00027202 */ /* 0x000fc80000000f00 */
[----:B------:R-:W-:Y:S05]  /*0d90*/  RET.REL.NODEC R2 `(_Z6kernelyP6uchar4ii) ;  /* 0xfffffff002987950 */ /* 0x000fea0003c3ffff */
.L_x_8:
[----:B------:R-:W-:-:S00]  /*0da0*/  BRA `(.L_x_8) ;  /* 0xfffffffc00fc7947 */ /* 0x000fc0000383ffff */
[----:B------:R-:W-:-:S00]  /*0db0*/  NOP ;  /* 0x0000000000007918 */ /* 0x000fc00000000000 */
        /* <DEDUP_REMOVED lines=12> */
.L_x_9:


//--------------------- .nv.shared.reserved.0     --------------------------
	.section	.nv.shared.reserved.0,"aw",@nobits
	.weak		__nv_reservedSMEM_offset_0_alias
	.size		__nv_reservedSMEM_offset_0_alias, 0, 64
	.other		__nv_reservedSMEM_offset_0_alias,@"STO_CUDA_RESERVED_SHARED STV_DEFAULT"
__nv_reservedSMEM_offset_0_alias:
	.zero		0
	.zero		64


//--------------------- .nv.constant0._Z6kernelyP6uchar4ii --------------------------
	.section	.nv.constant0._Z6kernelyP6uchar4ii,"a",@progbits
	.sectionflags	@""
	.align	4
.nv.constant0._Z6kernelyP6uchar4ii:
	.zero		920


//--------------------- SYMBOLS --------------------------

	.type		.nv.reservedSmem.offset0,@object
	.size		.nv.reservedSmem.offset0,0x4
